//
// Generated by NVIDIA NVVM Compiler
//
// Compiler Build ID: CL-36424714
// Cuda compilation tools, release 13.0, V13.0.88
// Based on NVVM 20.0.0
//

.version 9.0
.target sm_100
.address_size 64

	// .globl	_Z12test_vabsss2v
.extern .func  (.param .b32 func_retval0) vprintf
(
	.param .b64 vprintf_param_0,
	.param .b64 vprintf_param_1
)
;
.global .align 1 .b8 $str$1[31] = {82, 101, 115, 117, 108, 116, 32, 111, 102, 32, 95, 95, 118, 97, 98, 115, 115, 115, 50, 58, 32, 40, 37, 100, 44, 32, 37, 100, 41, 10};
.global .align 1 .b8 $str$2[12] = {50, 50, 50, 32, 32, 37, 100, 44, 32, 37, 100};

.visible .entry _Z12test_vabsss2v()
{
	.local .align 8 .b8 	__local_depot0[8];
	.reg .b64 	%SP;
	.reg .b64 	%SPL;
	.reg .b16 	%rs<2>;
	.reg .b32 	%r<10>;
	.reg .b64 	%rd<5>;

	mov.u64 	%SPL, __local_depot0;
	cvta.local.u64 	%SP, %SPL;
	add.u64 	%rd1, %SP, 0;
	add.u64 	%rd2, %SPL, 0;
	mov.b32 	%r2, 1376246;
	// begin inline asm
	{                                     
	.reg .u32 __$tempa,__$tempm,__$tempr; 
	mov.b32  __$tempa,%r2;                 
	prmt.b32 __$tempm,__$tempa,0,0xbb99;  
	xor.b32  __$tempr,__$tempa,__$tempm;  
	and.b32  __$tempm,__$tempm,0x00010001;
	add.u32  __$tempr,__$tempr,__$tempm;  
	mov.b32  %r1,__$tempr;                 
	}
	// end inline asm
	mov.u32 	%r3, %r1;
	// begin inline asm
	prmt.b32 %r3, %r3, 0, 0xbb99;
	// end inline asm
	xor.b32  	%r5, %r3, %r1;
	{ .reg .b16 tmp; mov.b32 {tmp, %rs1}, %r5; }
	cvt.s32.s16 	%r6, %r5;
	cvt.s32.s16 	%r7, %rs1;
	st.local.v2.u32 	[%rd2], {%r6, %r7};
	mov.u64 	%rd3, $str$1;
	cvta.global.u64 	%rd4, %rd3;
	{ // callseq 0, 0
	.param .b64 param0;
	st.param.b64 	[param0], %rd4;
	.param .b64 param1;
	st.param.b64 	[param1], %rd1;
	.param .b32 retval0;
	call.uni (retval0), 
	vprintf, 
	(
	param0, 
	param1
	);
	ld.param.b32 	%r8, [retval0];
	} // callseq 0
	ret;

}
	// .globl	_Z11device_callv
.visible .entry _Z11device_callv()
{
	.local .align 8 .b8 	__local_depot1[16];
	.reg .b64 	%SP;
	.reg .b64 	%SPL;
	.reg .b16 	%rs<3>;
	.reg .b32 	%r<7>;
	.reg .b64 	%rd<7>;

	mov.u64 	%SPL, __local_depot1;
	cvta.local.u64 	%SP, %SPL;
	add.u64 	%rd1, %SP, 0;
	add.u64 	%rd2, %SPL, 0;
	add.u64 	%rd3, %SP, 8;
	add.u64 	%rd4, %SPL, 8;
	mov.b16 	%rs1, 100;
	mov.b16 	%rs2, 50;
	st.local.v2.u8 	[%rd2], {%rs2, %rs1};
	// begin inline asm
	ld.global.nc.v2.u8 {%r1,%r2}, [%rd1];
	// end inline asm
	and.b32  	%r3, %r1, 255;
	and.b32  	%r4, %r2, 255;
	st.local.v2.u32 	[%rd4], {%r3, %r4};
	mov.u64 	%rd5, $str$2;
	cvta.global.u64 	%rd6, %rd5;
	{ // callseq 1, 0
	.param .b64 param0;
	st.param.b64 	[param0], %rd6;
	.param .b64 param1;
	st.param.b64 	[param1], %rd3;
	.param .b32 retval0;
	call.uni (retval0), 
	vprintf, 
	(
	param0, 
	param1
	);
	ld.param.b32 	%r5, [retval0];
	} // callseq 1
	ret;

}


// ===== COMPILED SASS (sm_100) =====

	.target	sm_100

	.elftype	@"ET_EXEC"


//--------------------- .note.nv.tkinfo           --------------------------
	.section	.note.nv.tkinfo,"",@"SHT_NOTE"
	.sectionflags	@"SHF_NOTE_NV_TKINFO"
	.tkinfo
        /*0018*/ 	.word	0x00000002
        /*0030*/ 	.string	""
        /*0030*/ 	.string	"ptxas"
        /*0030*/ 	.string	"Cuda compilation tools, release 13.0, V13.0.88"
        /*0030*/ 	.string	"Build cuda_13.0.r13.0/compiler.36424714_0"
        /*0030*/ 	.string	"-arch sm_100 -m 64 "



//--------------------- .note.nv.cuinfo           --------------------------
	.section	.note.nv.cuinfo,"",@"SHT_NOTE"
	.sectionflags	@"SHF_NOTE_NV_CUINFO"
        /*0018*/ 	.short	0x0002
        /*001a*/ 	.short	0x0064
        /*001c*/ 	.short	0x0082
	.zero		2


//--------------------- .nv.info                  --------------------------
	.section	.nv.info,"",@"SHT_CUDA_INFO"
	.align	4


	//----- nvinfo : EIATTR_REGCOUNT
	.align		4
        /*0000*/ 	.byte	0x04, 0x2f
        /*0002*/ 	.short	(.L_3 - .L_2)
	.align		4
.L_2:
        /*0004*/ 	.word	index@(_Z12test_vabsss2v)
        /*0008*/ 	.word	0x00000018


	//----- nvinfo : EIATTR_FRAME_SIZE
	.align		4
.L_3:
        /*000c*/ 	.byte	0x04, 0x11
        /*000e*/ 	.short	(.L_5 - .L_4)
	.align		4
.L_4:
        /*0010*/ 	.word	index@(_Z12test_vabsss2v)
        /*0014*/ 	.word	0x00000008


	//----- nvinfo : EIATTR_REGCOUNT
	.align		4
.L_5:
        /*0018*/ 	.byte	0x04, 0x2f
        /*001a*/ 	.short	(.L_7 - .L_6)
	.align		4
.L_6:
        /*001c*/ 	.word	index@(_Z11device_callv)
        /*0020*/ 	.word	0x00000018


	//----- nvinfo : EIATTR_FRAME_SIZE
	.align		4
.L_7:
        /*0024*/ 	.byte	0x04, 0x11
        /*0026*/ 	.short	(.L_9 - .L_8)
	.align		4
.L_8:
        /*0028*/ 	.word	index@(_Z11device_callv)
        /*002c*/ 	.word	0x00000010


	//----- nvinfo : EIATTR_MIN_STACK_SIZE
	.align		4
.L_9:
        /*0030*/ 	.byte	0x04, 0x12
        /*0032*/ 	.short	(.L_11 - .L_10)
	.align		4
.L_10:
        /*0034*/ 	.word	index@(_Z11device_callv)
        /*0038*/ 	.word	0x00000010


	//----- nvinfo : EIATTR_MIN_STACK_SIZE
	.align		4
.L_11:
        /*003c*/ 	.byte	0x04, 0x12
        /*003e*/ 	.short	(.L_13 - .L_12)
	.align		4
.L_12:
        /*0040*/ 	.word	index@(_Z12test_vabsss2v)
        /*0044*/ 	.word	0x00000008
.L_13:


//--------------------- .nv.compat                --------------------------
	.section	.nv.compat,"",@"SHT_CUDA_COMPAT_INFO"
	.align	4
        /*0000*/ 	.byte	0x02, 0x09, 0x00, 0x00, 0x02, 0x02, 0x01, 0x00, 0x02, 0x05, 0x05, 0x00, 0x03, 0x07, 0x01, 0x01
        /*0010*/ 	.byte	0x02, 0x03, 0x00, 0x00, 0x02, 0x06, 0x01, 0x00, 0x04, 0x0b, 0x08, 0x00, 0x09, 0x00, 0x00, 0x00
        /*0020*/ 	.byte	0x00, 0x00, 0x00, 0x00


//--------------------- .nv.info._Z11device_callv --------------------------
	.section	.nv.info._Z11device_callv,"",@"SHT_CUDA_INFO"
	.sectionflags	@""
	.align	4


	//----- nvinfo : EIATTR_CUDA_API_VERSION
	.align		4
        /*0000*/ 	.byte	0x04, 0x37
        /*0002*/ 	.short	(.L_15 - .L_14)
.L_14:
        /*0004*/ 	.word	0x00000082


	//----- nvinfo : EIATTR_SPARSE_MMA_MASK
	.align		4
.L_15:
        /*0008*/ 	.byte	0x03, 0x50
        /*000a*/ 	.short	0x0000


	//----- nvinfo : EIATTR_MAXREG_COUNT
	.align		4
        /*000c*/ 	.byte	0x03, 0x1b
        /*000e*/ 	.short	0x00ff


	//----- nvinfo : EIATTR_EXTERNS
	.align		4
        /*0010*/ 	.byte	0x04, 0x0f
        /*0012*/ 	.short	(.L_17 - .L_16)


	//   ....[0]....
	.align		4
.L_16:
        /*0014*/ 	.word	index@(vprintf)


	//----- nvinfo : EIATTR_MERCURY_ISA_VERSION
	.align		4
.L_17:
        /*0018*/ 	.byte	0x03, 0x5f
        /*001a*/ 	.short	0x0101


	//----- nvinfo : EIATTR_VRC_CTA_INIT_COUNT
	.align		4
        /*001c*/ 	.byte	0x02, 0x4a
	.zero		1
	.zero		1


	//----- nvinfo : EIATTR_SYSCALL_OFFSETS
	.align		4
        /*0020*/ 	.byte	0x04, 0x46
        /*0022*/ 	.short	(.L_19 - .L_18)


	//   ....[0]....
.L_18:
        /*0024*/ 	.word	0x00000150


	//----- nvinfo : EIATTR_EXIT_INSTR_OFFSETS
	.align		4
.L_19:
        /*0028*/ 	.byte	0x04, 0x1c
        /*002a*/ 	.short	(.L_21 - .L_20)


	//   ....[0]....
.L_20:
        /*002c*/ 	.word	0x00000160


	//----- nvinfo : EIATTR_SW_WAR
	.align		4
.L_21:
        /*0030*/ 	.byte	0x04, 0x36
        /*0032*/ 	.short	(.L_23 - .L_22)
.L_22:
        /*0034*/ 	.word	0x00000008
.L_23:


//--------------------- .nv.info._Z12test_vabsss2v --------------------------
	.section	.nv.info._Z12test_vabsss2v,"",@"SHT_CUDA_INFO"
	.sectionflags	@""
	.align	4


	//----- nvinfo : EIATTR_CUDA_API_VERSION
	.align		4
        /*0000*/ 	.byte	0x04, 0x37
        /*0002*/ 	.short	(.L_25 - .L_24)
.L_24:
        /*0004*/ 	.word	0x00000082


	//----- nvinfo : EIATTR_SPARSE_MMA_MASK
	.align		4
.L_25:
        /*0008*/ 	.byte	0x03, 0x50
        /*000a*/ 	.short	0x0000


	//----- nvinfo : EIATTR_MAXREG_COUNT
	.align		4
        /*000c*/ 	.byte	0x03, 0x1b
        /*000e*/ 	.short	0x00ff


	//----- nvinfo : EIATTR_EXTERNS
	.align		4
        /*0010*/ 	.byte	0x04, 0x0f
        /*0012*/ 	.short	(.L_27 - .L_26)


	//   ....[0]....
	.align		4
.L_26:
        /*0014*/ 	.word	index@(vprintf)


	//----- nvinfo : EIATTR_MERCURY_ISA_VERSION
	.align		4
.L_27:
        /*0018*/ 	.byte	0x03, 0x5f
        /*001a*/ 	.short	0x0101


	//----- nvinfo : EIATTR_VRC_CTA_INIT_COUNT
	.align		4
        /*001c*/ 	.byte	0x02, 0x4a
	.zero		1
	.zero		1


	//----- nvinfo : EIATTR_SYSCALL_OFFSETS
	.align		4
        /*0020*/ 	.byte	0x04, 0x46
        /*0022*/ 	.short	(.L_29 - .L_28)


	//   ....[0]....
.L_28:
        /*0024*/ 	.word	0x00000160


	//----- nvinfo : EIATTR_EXIT_INSTR_OFFSETS
	.align		4
.L_29:
        /*0028*/ 	.byte	0x04, 0x1c
        /*002a*/ 	.short	(.L_31 - .L_30)


	//   ....[0]....
.L_30:
        /*002c*/ 	.word	0x00000170


	//----- nvinfo : EIATTR_SW_WAR
	.align		4
.L_31:
        /*0030*/ 	.byte	0x04, 0x36
        /*0032*/ 	.short	(.L_33 - .L_32)
.L_32:
        /*0034*/ 	.word	0x00000008
.L_33:


//--------------------- .nv.callgraph             --------------------------
	.section	.nv.callgraph,"",@"SHT_CUDA_CALLGRAPH"
	.align	4
	.sectionentsize	8
	.align		4
        /*0000*/ 	.word	0x00000000
	.align		4
        /*0004*/ 	.word	0xffffffff
	.align		4
        /*0008*/ 	.word	index@(_Z11device_callv)
	.align		4
        /*000c*/ 	.word	index@(vprintf)
	.align		4
        /*0010*/ 	.word	index@(_Z12test_vabsss2v)
	.align		4
        /*0014*/ 	.word	index@(vprintf)
	.align		4
        /*0018*/ 	.word	0x00000000
	.align		4
        /*001c*/ 	.word	0xfffffffe
	.align		4
        /*0020*/ 	.word	0x00000000
	.align		4
        /*0024*/ 	.word	0xfffffffd
	.align		4
        /*0028*/ 	.word	0x00000000
	.align		4
        /*002c*/ 	.word	0xfffffffc


//--------------------- .nv.constant4             --------------------------
	.section	.nv.constant4,"a",@progbits
	.align	8
	.align		8
.nv.constant4:
        /*0000*/ 	.dword	vprintf
	.align		8
        /*0008*/ 	.dword	$str$1
	.align		8
        /*0010*/ 	.dword	$str$2


//--------------------- .text._Z11device_callv    --------------------------
	.section	.text._Z11device_callv,"ax",@progbits
	.align	128
        .global         _Z11device_callv
        .type           _Z11device_callv,@function
        .size           _Z11device_callv,(.L_x_4 - _Z11device_callv)
        .other          _Z11device_callv,@"STO_CUDA_ENTRY STV_DEFAULT"
_Z11device_callv:
.text._Z11device_callv:
[----:B------:R-:W0:Y:S01]  /*0000*/  LDC R1, c[0x0][0x37c] ;  /* 0x0000df00ff017b82 */ /* 0x000e220000000800 */
[----:B------:R-:W1:Y:S01]  /*0010*/  LDCU UR6, c[0x0][0x2f8] ;  /* 0x00005f00ff0677ac */ /* 0x000e620008000800 */
[----:B0-----:R-:W-:Y:S01]  /*0020*/  VIADD R1, R1, 0xfffffff0 ;  /* 0xfffffff001017836 */ /* 0x001fe20000000000 */
[----:B------:R-:W0:Y:S01]  /*0030*/  LDCU UR7, c[0x0][0x2fc] ;  /* 0x00005f80ff0777ac */ /* 0x000e220008000800 */
[----:B------:R-:W2:Y:S03]  /*0040*/  LDCU.64 UR4, c[0x0][0x358] ;  /* 0x00006b00ff0477ac */ /* 0x000ea60008000a00 */
[----:B-1----:R-:W-:-:S05]  /*0050*/  IADD3 R10, P0, PT, R1, UR6, RZ ;  /* 0x00000006010a7c10 */ /* 0x002fca000ff1e0ff */
[----:B0-----:R-:W-:-:S05]  /*0060*/  IMAD.X R11, RZ, RZ, UR7, P0 ;  /* 0x00000007ff0b7e24 */ /* 0x001fca00080e06ff */
[----:B--2---:R-:W2:Y:S01]  /*0070*/  LDG.E.U16.CONSTANT R3, desc[UR4][R10.64] ;  /* 0x000000040a037981 */ /* 0x004ea2000c1e9500 */
[----:B------:R-:W-:Y:S01]  /*0080*/  IMAD.MOV.U32 R9, RZ, RZ, 0x6432 ;  /* 0x00006432ff097424 */ /* 0x000fe200078e00ff */
[----:B------:R-:W-:Y:S01]  /*0090*/  MOV R0, 0x0 ;  /* 0x0000000000007802 */ /* 0x000fe20000000f00 */
[----:B------:R-:W0:Y:S01]  /*00a0*/  LDCU.64 UR4, c[0x4][0x10] ;  /* 0x01000200ff0477ac */ /* 0x000e220008000a00 */
[----:B------:R-:W-:Y:S02]  /*00b0*/  IADD3 R6, P0, PT, R10, 0x8, RZ ;  /* 0x000000080a067810 */ /* 0x000fe40007f1e0ff */
[----:B------:R1:W-:Y:S03]  /*00c0*/  STL.U16 [R1], R9 ;  /* 0x0000000901007387 */ /* 0x0003e60000100400 */
[----:B------:R-:W-:Y:S01]  /*00d0*/  IMAD.X R7, RZ, RZ, R11, P0 ;  /* 0x000000ffff077224 */ /* 0x000fe200000e060b */
[----:B-1----:R1:W3:Y:S01]  /*00e0*/  LDC.64 R8, c[0x4][R0] ;  /* 0x0100000000087b82 */ /* 0x0022e20000000a00 */
[----:B0-----:R-:W-:-:S02]  /*00f0*/  IMAD.U32 R4, RZ, RZ, UR4 ;  /* 0x00000004ff047e24 */ /* 0x001fc4000f8e00ff */
[----:B------:R-:W-:Y:S01]  /*0100*/  IMAD.U32 R5, RZ, RZ, UR5 ;  /* 0x00000005ff057e24 */ /* 0x000fe2000f8e00ff */
[C---:B--2---:R-:W-:Y:S02]  /*0110*/  PRMT R2, R3.reuse, 0x7770, RZ ;  /* 0x0000777003027816 */ /* 0x044fe400000000ff */
[----:B------:R-:W-:-:S05]  /*0120*/  PRMT R3, R3, 0x7771, RZ ;  /* 0x0000777103037816 */ /* 0x000fca00000000ff */
[----:B---3--:R1:W-:Y:S02]  /*0130*/  STL.64 [R1+0x8], R2 ;  /* 0x0000080201007387 */ /* 0x0083e40000100a00 */
[----:B------:R-:W-:-:S07]  /*0140*/  LEPC R20, `(.L_x_0) ;  /* 0x000000001014794e */ /* 0x000fce0000000000 */
[----:B-1----:R-:W-:Y:S05]  /*0150*/  CALL.ABS.NOINC R8 ;  /* 0x0000000008007343 */ /* 0x002fea0003c00000 */
.L_x_0:
[----:B------:R-:W-:Y:S05]  /*0160*/  EXIT ;  /* 0x000000000000794d */ /* 0x000fea0003800000 */
.L_x_1:
[----:B------:R-:W-:-:S00]  /*0170*/  BRA `(.L_x_1) ;  /* 0xfffffffc00fc7947 */ /* 0x000fc0000383ffff */
[----:B------:R-:W-:-:S00]  /*0180*/  NOP ;  /* 0x0000000000007918 */ /* 0x000fc00000000000 */
[----:B------:R-:W-:-:S00]  /*0190*/  NOP ;  /* 0x0000000000007918 */ /* 0x000fc00000000000 */
[----:B------:R-:W-:-:S00]  /*01a0*/  NOP ;  /* 0x0000000000007918 */ /* 0x000fc00000000000 */
[----:B------:R-:W-:-:S00]  /*01b0*/  NOP ;  /* 0x0000000000007918 */ /* 0x000fc00000000000 */
[----:B------:R-:W-:-:S00]  /*01c0*/  NOP ;  /* 0x0000000000007918 */ /* 0x000fc00000000000 */
[----:B------:R-:W-:-:S00]  /*01d0*/  NOP ;  /* 0x0000000000007918 */ /* 0x000fc00000000000 */
[----:B------:R-:W-:-:S00]  /*01e0*/  NOP ;  /* 0x0000000000007918 */ /* 0x000fc00000000000 */
[----:B------:R-:W-:-:S00]  /*01f0*/  NOP ;  /* 0x0000000000007918 */ /* 0x000fc00000000000 */
.L_x_4:


//--------------------- .text._Z12test_vabsss2v   --------------------------
	.section	.text._Z12test_vabsss2v,"ax",@progbits
	.align	128
        .global         _Z12test_vabsss2v
        .type           _Z12test_vabsss2v,@function
        .size           _Z12test_vabsss2v,(.L_x_5 - _Z12test_vabsss2v)
        .other          _Z12test_vabsss2v,@"STO_CUDA_ENTRY STV_DEFAULT"
_Z12test_vabsss2v:
.text._Z12test_vabsss2v:
[----:B------:R-:W0:Y:S01]  /*0000*/  LDC R1, c[0x0][0x37c] ;  /* 0x0000df00ff017b82 */ /* 0x000e220000000800 */
[----:B------:R-:W-:Y:S01]  /*0010*/  IMAD.MOV.U32 R0, RZ, RZ, 0x14fff6 ;  /* 0x0014fff6ff007424 */ /* 0x000fe200078e00ff */
[----:B------:R-:W1:Y:S01]  /*0020*/  LDCU UR4, c[0x0][0x2f8] ;  /* 0x00005f00ff0477ac */ /* 0x000e620008000800 */
[----:B0-----:R-:W-:-:S03]  /*0030*/  VIADD R1, R1, 0xfffffff8 ;  /* 0xfffffff801017836 */ /* 0x001fc60000000000 */
[----:B------:R-:W-:Y:S01]  /*0040*/  PRMT R0, R0, 0xbb99, RZ ;  /* 0x0000bb9900007816 */ /* 0x000fe200000000ff */
[----:B------:R-:W0:Y:S03]  /*0050*/  LDCU.64 UR6, c[0x4][0x8] ;  /* 0x01000100ff0677ac */ /* 0x000e260008000a00 */
[C---:B------:R-:W-:Y:S01]  /*0060*/  LOP3.LUT R2, R0.reuse, 0x14fff6, RZ, 0x3c, !PT ;  /* 0x0014fff600027812 */ /* 0x040fe200078e3cff */
[----:B------:R-:W2:Y:S01]  /*0070*/  LDCU UR5, c[0x0][0x2fc] ;  /* 0x00005f80ff0577ac */ /* 0x000ea20008000800 */
[----:B------:R-:W-:Y:S02]  /*0080*/  LOP3.LUT R3, R0, 0x10001, RZ, 0xc0, !PT ;  /* 0x0001000100037812 */ /* 0x000fe400078ec0ff */
[----:B------:R-:W-:-:S03]  /*0090*/  MOV R0, 0x0 ;  /* 0x0000000000007802 */ /* 0x000fc60000000f00 */
[----:B------:R-:W-:Y:S01]  /*00a0*/  IMAD.IADD R2, R2, 0x1, R3 ;  /* 0x0000000102027824 */ /* 0x000fe200078e0203 */
[----:B------:R3:W4:Y:S01]  /*00b0*/  LDC.64 R8, c[0x4][R0] ;  /* 0x0100000000087b82 */ /* 0x0007220000000a00 */
[----:B-1----:R-:W-:-:S03]  /*00c0*/  IADD3 R6, P0, PT, R1, UR4, RZ ;  /* 0x0000000401067c10 */ /* 0x002fc6000ff1e0ff */
[----:B------:R-:W-:Y:S01]  /*00d0*/  PRMT R3, R2, 0xbb99, RZ ;  /* 0x0000bb9902037816 */ /* 0x000fe200000000ff */
[----:B0-----:R-:W-:-:S03]  /*00e0*/  IMAD.U32 R4, RZ, RZ, UR6 ;  /* 0x00000006ff047e24 */ /* 0x001fc6000f8e00ff */
[----:B------:R-:W-:Y:S01]  /*00f0*/  LOP3.LUT R3, R3, R2, RZ, 0x3c, !PT ;  /* 0x0000000203037212 */ /* 0x000fe200078e3cff */
[----:B------:R-:W-:Y:S02]  /*0100*/  IMAD.U32 R5, RZ, RZ, UR7 ;  /* 0x00000007ff057e24 */ /* 0x000fe4000f8e00ff */
[----:B--2---:R-:W-:Y:S01]  /*0110*/  IMAD.X R7, RZ, RZ, UR5, P0 ;  /* 0x00000005ff077e24 */ /* 0x004fe200080e06ff */
[C---:B------:R-:W-:Y:S02]  /*0120*/  PRMT R2, R3.reuse, 0x9910, RZ ;  /* 0x0000991003027816 */ /* 0x040fe400000000ff */
[----:B------:R-:W-:-:S05]  /*0130*/  PRMT R3, R3, 0xbb32, RZ ;  /* 0x0000bb3203037816 */ /* 0x000fca00000000ff */
[----:B------:R3:W-:Y:S02]  /*0140*/  STL.64 [R1], R2 ;  /* 0x0000000201007387 */ /* 0x0007e40000100a00 */
[----:B------:R-:W-:-:S07]  /*0150*/  LEPC R20, `(.L_x_2) ;  /* 0x000000001014794e */ /* 0x000fce0000000000 */
[----:B---34-:R-:W-:Y:S05]  /*0160*/  CALL.ABS.NOINC R8 ;  /* 0x0000000008007343 */ /* 0x018fea0003c00000 */
.L_x_2:
[----:B------:R-:W-:Y:S05]  /*0170*/  EXIT ;  /* 0x000000000000794d */ /* 0x000fea0003800000 */
.L_x_3:
        /* <DEDUP_REMOVED lines=16> */
.L_x_5:


//--------------------- .nv.global.init           --------------------------
	.section	.nv.global.init,"aw",@progbits
.nv.global.init:
	.type		$str$2,@object
	.size		$str$2,($str$1 - $str$2)
$str$2:
        /*0000*/ 	.byte	0x32, 0x32, 0x32, 0x20, 0x20, 0x25, 0x64, 0x2c, 0x20, 0x25, 0x64, 0x00
	.type		$str$1,@object
	.size		$str$1,(.L_0 - $str$1)
$str$1:
        /*000c*/ 	.byte	0x52, 0x65, 0x73, 0x75, 0x6c, 0x74, 0x20, 0x6f, 0x66, 0x20, 0x5f, 0x5f, 0x76, 0x61, 0x62, 0x73
        /*001c*/ 	.byte	0x73, 0x73, 0x32, 0x3a, 0x20, 0x28, 0x25, 0x64, 0x2c, 0x20, 0x25, 0x64, 0x29, 0x0a, 0x00
.L_0:


//--------------------- .nv.shared.reserved.0     --------------------------
	.section	.nv.shared.reserved.0,"aw",@nobits
	.weak		__nv_reservedSMEM_offset_0_alias
	.size		__nv_reservedSMEM_offset_0_alias, 0, 64
	.other		__nv_reservedSMEM_offset_0_alias,@"STO_CUDA_RESERVED_SHARED STV_DEFAULT"
__nv_reservedSMEM_offset_0_alias:
	.zero		0
	.zero		64


//--------------------- .nv.constant0._Z11device_callv --------------------------
	.section	.nv.constant0._Z11device_callv,"a",@progbits
	.sectionflags	@""
	.align	4
.nv.constant0._Z11device_callv:
	.zero		896


//--------------------- .nv.constant0._Z12test_vabsss2v --------------------------
	.section	.nv.constant0._Z12test_vabsss2v,"a",@progbits
	.sectionflags	@""
	.align	4
.nv.constant0._Z12test_vabsss2v:
	.zero		896


//--------------------- SYMBOLS --------------------------

	.type		.nv.reservedSmem.offset0,@object
	.size		.nv.reservedSmem.offset0,0x4
	.type		vprintf,@function
